	.headerflags	@"EF_CUDA_TEXMODE_UNIFIED EF_CUDA_64BIT_ADDRESS EF_CUDA_ACCELERATORS EF_CUDA_SM90 EF_CUDA_VIRTUAL_SM(EF_CUDA_SM90)"
	.elftype	@"ET_EXEC"


//--------------------- .nv.info                  --------------------------
	.section	.nv.info,"",@"SHT_CUDA_INFO"
	.align	4


	//----- nvinfo : EIATTR_REGCOUNT
	.align		4
        /*0000*/ 	.byte	0x04, 0x2f
        /*0002*/ 	.short	(.L_3 - .L_2)
	.align		4
.L_2:
        /*0004*/ 	.word	index@(triton_poi_fused__native_batch_norm_legit_no_training_25)
        /*0008*/ 	.word	0x00000012


	//----- nvinfo : EIATTR_MIN_STACK_SIZE
	.align		4
.L_3:
        /*000c*/ 	.byte	0x04, 0x12
        /*000e*/ 	.short	(.L_5 - .L_4)
	.align		4
.L_4:
        /*0010*/ 	.word	index@(triton_poi_fused__native_batch_norm_legit_no_training_25)
        /*0014*/ 	.word	0x00000000


	//----- nvinfo : EIATTR_FRAME_SIZE
	.align		4
.L_5:
        /*0018*/ 	.byte	0x04, 0x11
        /*001a*/ 	.short	(.L_7 - .L_6)
	.align		4
.L_6:
        /*001c*/ 	.word	index@(triton_poi_fused__native_batch_norm_legit_no_training_25)
        /*0020*/ 	.word	0x00000000


	//----- nvinfo : EIATTR_MIN_STACK_SIZE
	.align		4
.L_7:
        /*0024*/ 	.byte	0x04, 0x12
        /*0026*/ 	.short	(.L_9 - .L_8)
	.align		4
.L_8:
        /*0028*/ 	.word	index@(triton_poi_fused__native_batch_norm_legit_no_training_25)
        /*002c*/ 	.word	0x00000000
.L_9:


//--------------------- .nv.info.triton_poi_fused__native_batch_norm_legit_no_training_25 --------------------------
	.section	.nv.info.triton_poi_fused__native_batch_norm_legit_no_training_25,"",@"SHT_CUDA_INFO"
	.sectionflags	@""
	.align	4


	//----- nvinfo : EIATTR_CUDA_API_VERSION
	.align		4
        /*0000*/ 	.byte	0x04, 0x37
        /*0002*/ 	.short	(.L_11 - .L_10)
.L_10:
        /*0004*/ 	.word	0x0000007c


	//----- nvinfo : EIATTR_KPARAM_INFO
	.align		4
.L_11:
        /*0008*/ 	.byte	0x04, 0x17
        /*000a*/ 	.short	(.L_13 - .L_12)
.L_12:
        /*000c*/ 	.word	0x00000000
        /*0010*/ 	.short	0x0006
        /*0012*/ 	.short	0x0030
        /*0014*/ 	.byte	0x00, 0xf0, 0x11, 0x00


	//----- nvinfo : EIATTR_KPARAM_INFO
	.align		4
.L_13:
        /*0018*/ 	.byte	0x04, 0x17
        /*001a*/ 	.short	(.L_15 - .L_14)
.L_14:
        /*001c*/ 	.word	0x00000000
        /*0020*/ 	.short	0x0005
        /*0022*/ 	.short	0x0028
        /*0024*/ 	.byte	0x00, 0xf4, 0x21, 0x00


	//----- nvinfo : EIATTR_KPARAM_INFO
	.align		4
.L_15:
        /*0028*/ 	.byte	0x04, 0x17
        /*002a*/ 	.short	(.L_17 - .L_16)
.L_16:
        /*002c*/ 	.word	0x00000000
        /*0030*/ 	.short	0x0004
        /*0032*/ 	.short	0x0020
        /*0034*/ 	.byte	0x00, 0xf4, 0x21, 0x00


	//----- nvinfo : EIATTR_KPARAM_INFO
	.align		4
.L_17:
        /*0038*/ 	.byte	0x04, 0x17
        /*003a*/ 	.short	(.L_19 - .L_18)
.L_18:
        /*003c*/ 	.word	0x00000000
        /*0040*/ 	.short	0x0003
        /*0042*/ 	.short	0x0018
        /*0044*/ 	.byte	0x00, 0xf4, 0x21, 0x00


	//----- nvinfo : EIATTR_KPARAM_INFO
	.align		4
.L_19:
        /*0048*/ 	.byte	0x04, 0x17
        /*004a*/ 	.short	(.L_21 - .L_20)
.L_20:
        /*004c*/ 	.word	0x00000000
        /*0050*/ 	.short	0x0002
        /*0052*/ 	.short	0x0010
        /*0054*/ 	.byte	0x00, 0xf4, 0x21, 0x00


	//----- nvinfo : EIATTR_KPARAM_INFO
	.align		4
.L_21:
        /*0058*/ 	.byte	0x04, 0x17
        /*005a*/ 	.short	(.L_23 - .L_22)
.L_22:
        /*005c*/ 	.word	0x00000000
        /*0060*/ 	.short	0x0001
        /*0062*/ 	.short	0x0008
        /*0064*/ 	.byte	0x00, 0xf4, 0x21, 0x00


	//----- nvinfo : EIATTR_KPARAM_INFO
	.align		4
.L_23:
        /*0068*/ 	.byte	0x04, 0x17
        /*006a*/ 	.short	(.L_25 - .L_24)
.L_24:
        /*006c*/ 	.word	0x00000000
        /*0070*/ 	.short	0x0000
        /*0072*/ 	.short	0x0000
        /*0074*/ 	.byte	0x00, 0xf4, 0x21, 0x00


	//----- nvinfo : EIATTR_SPARSE_MMA_MASK
	.align		4
.L_25:
        /*0078*/ 	.byte	0x03, 0x50
        /*007a*/ 	.short	0x0000


	//----- nvinfo : EIATTR_MAXREG_COUNT
	.align		4
        /*007c*/ 	.byte	0x03, 0x1b
        /*007e*/ 	.short	0x00ff


	//----- nvinfo : EIATTR_EXIT_INSTR_OFFSETS
	.align		4
        /*0080*/ 	.byte	0x04, 0x1c
        /*0082*/ 	.short	(.L_27 - .L_26)


	//   ....[0]....
.L_26:
        /*0084*/ 	.word	0x00000310


	//   ....[1]....
        /*0088*/ 	.word	0x00000330


	//----- nvinfo : EIATTR_REQNTID
	.align		4
.L_27:
        /*008c*/ 	.byte	0x04, 0x10
        /*008e*/ 	.short	(.L_29 - .L_28)
.L_28:
        /*0090*/ 	.word	0x00000080
        /*0094*/ 	.word	0x00000001
        /*0098*/ 	.word	0x00000001


	//----- nvinfo : EIATTR_CBANK_PARAM_SIZE
	.align		4
.L_29:
        /*009c*/ 	.byte	0x03, 0x19
        /*009e*/ 	.short	0x0034


	//----- nvinfo : EIATTR_PARAM_CBANK
	.align		4
        /*00a0*/ 	.byte	0x04, 0x0a
        /*00a2*/ 	.short	(.L_31 - .L_30)
	.align		4
.L_30:
        /*00a4*/ 	.word	index@(.nv.constant0.triton_poi_fused__native_batch_norm_legit_no_training_25)
        /*00a8*/ 	.short	0x0210
        /*00aa*/ 	.short	0x0034


	//----- nvinfo : EIATTR_SW_WAR
	.align		4
.L_31:
        /*00ac*/ 	.byte	0x04, 0x36
        /*00ae*/ 	.short	(.L_33 - .L_32)
.L_32:
        /*00b0*/ 	.word	0x00000008
.L_33:


//--------------------- .nv.callgraph             --------------------------
	.section	.nv.callgraph,"",@"SHT_CUDA_CALLGRAPH"
	.align	4
	.sectionentsize	8
	.align		4
        /*0000*/ 	.word	0x00000000
	.align		4
        /*0004*/ 	.word	0xffffffff
	.align		4
        /*0008*/ 	.word	0x00000000
	.align		4
        /*000c*/ 	.word	0xfffffffe
	.align		4
        /*0010*/ 	.word	0x00000000
	.align		4
        /*0014*/ 	.word	0xfffffffd
	.align		4
        /*0018*/ 	.word	0x00000000
	.align		4
        /*001c*/ 	.word	0xfffffffc


//--------------------- .nv.constant4             --------------------------
	.section	.nv.constant4,"a",@progbits
	.align	8
	.align		8
.nv.constant4:
        /*0000*/ 	.dword	_$_str
	.align		8
        /*0008*/ 	.dword	_$_str_$_2


//--------------------- .text.triton_poi_fused__native_batch_norm_legit_no_training_25 --------------------------
	.section	.text.triton_poi_fused__native_batch_norm_legit_no_training_25,"ax",@progbits
	.align	128
        .global         triton_poi_fused__native_batch_norm_legit_no_training_25
        .type           triton_poi_fused__native_batch_norm_legit_no_training_25,@function
        .size           triton_poi_fused__native_batch_norm_legit_no_training_25,(.L_x_1 - triton_poi_fused__native_batch_norm_legit_no_training_25)
        .other          triton_poi_fused__native_batch_norm_legit_no_training_25,@"STO_CUDA_ENTRY STV_DEFAULT"
triton_poi_fused__native_batch_norm_legit_no_training_25:
.text.triton_poi_fused__native_batch_norm_legit_no_training_25:
[----:B------:R-:W0:Y:S01]  /*0000*/  LDC R1, c[0x0][0x28] ;  /* 0x00000a00ff017b82 */ /* 0x000e220000000800 */
[----:B------:R-:W1:Y:S07]  /*0010*/  S2R R0, SR_TID.X ;  /* 0x0000000000007919 */ /* 0x000e6e0000002100 */
[----:B------:R-:W2:Y:S01]  /*0020*/  LDC.64 R8, c[0x0][0x220] ;  /* 0x00008800ff087b82 */ /* 0x000ea20000000a00 */
[----:B------:R-:W-:Y:S01]  /*0030*/  HFMA2.MMA R14, -RZ, RZ, 0, 0 ;  /* 0x00000000ff0e7435 */ /* 0x000fe200000001ff */
[----:B------:R-:W-:Y:S01]  /*0040*/  ULDC.64 UR4, c[0x0][0x208] ;  /* 0x0000820000047ab9 */ /* 0x000fe20000000a00 */
[----:B------:R-:W3:Y:S05]  /*0050*/  S2R R3, SR_CTAID.X ;  /* 0x0000000000037919 */ /* 0x000eea0000002500 */
[----:B------:R-:W4:Y:S08]  /*0060*/  LDC.64 R6, c[0x0][0x218] ;  /* 0x00008600ff067b82 */ /* 0x000f300000000a00 */
[----:B------:R-:W5:Y:S08]  /*0070*/  LDC.64 R10, c[0x0][0x228] ;  /* 0x00008a00ff0a7b82 */ /* 0x000f700000000a00 */
[----:B------:R-:W4:Y:S01]  /*0080*/  LDC.64 R12, c[0x0][0x230] ;  /* 0x00008c00ff0c7b82 */ /* 0x000f220000000a00 */
[----:B-1----:R-:W-:-:S02]  /*0090*/  LOP3.LUT R0, R0, 0x7f, RZ, 0xc0, !PT ;  /* 0x0000007f00007812 */ /* 0x002fc400078ec0ff */
[----:B---3--:R-:W-:Y:S02]  /*00a0*/  SHF.R.S32.HI R2, RZ, 0x18, R3 ;  /* 0x00000018ff027819 */ /* 0x008fe40000011403 */
[----:B------:R-:W-:Y:S02]  /*00b0*/  LEA R0, R3, R0, 0x7 ;  /* 0x0000000003007211 */ /* 0x000fe400078e38ff */
[----:B------:R-:W-:Y:S02]  /*00c0*/  SGXT R3, R2, 0x1 ;  /* 0x000000010203781a */ /* 0x000fe40000000200 */
[----:B------:R-:W-:Y:S02]  /*00d0*/  ISETP.GE.AND P2, PT, R0, 0x600, PT ;  /* 0x000006000000780c */ /* 0x000fe40003f46270 */
[----:B------:R-:W-:-:S04]  /*00e0*/  LEA.HI R3, R3, R0, RZ, 0x2 ;  /* 0x0000000003037211 */ /* 0x000fc800078f10ff */
[----:B------:R-:W-:-:S05]  /*00f0*/  SHF.R.S32.HI R3, RZ, 0x2, R3 ;  /* 0x00000002ff037819 */ /* 0x000fca0000011403 */
[----:B------:R-:W-:-:S05]  /*0100*/  IMAD.HI R2, R3, 0x2aaaaaab, RZ ;  /* 0x2aaaaaab03027827 */ /* 0x000fca00078e02ff */
[----:B------:R-:W-:-:S04]  /*0110*/  SHF.R.U32.HI R5, RZ, 0x1f, R2 ;  /* 0x0000001fff057819 */ /* 0x000fc80000011602 */
[----:B------:R-:W-:Y:S02]  /*0120*/  LEA.HI R2, R2, R5, RZ, 0x1c ;  /* 0x0000000502027211 */ /* 0x000fe400078fe0ff */
[----:B------:R-:W1:Y:S03]  /*0130*/  LDC.64 R4, c[0x0][0x210] ;  /* 0x00008400ff047b82 */ /* 0x000e660000000a00 */
[----:B------:R-:W-:-:S04]  /*0140*/  IMAD R15, R2, -0x60, R3 ;  /* 0xffffffa0020f7824 */ /* 0x000fc800078e0203 */
[----:B--2---:R-:W-:-:S05]  /*0150*/  IMAD.WIDE R8, R15, 0x4, R8 ;  /* 0x000000040f087825 */ /* 0x004fca00078e0208 */
[----:B------:R5:W2:Y:S01]  /*0160*/  @!P2 LDG.E.EL R14, desc[UR4][R8.64] ;  /* 0x00000004080ea981 */ /* 0x000aa2000c2e1900 */
[----:B------:R-:W-:Y:S01]  /*0170*/  CS2R R2, SRZ ;  /* 0x0000000000027805 */ /* 0x000fe2000001ff00 */
[----:B----4-:R-:W-:-:S05]  /*0180*/  IMAD.WIDE R6, R15, 0x4, R6 ;  /* 0x000000040f067825 */ /* 0x010fca00078e0206 */
[----:B------:R-:W3:Y:S01]  /*0190*/  @!P2 LDG.E.EL R3, desc[UR4][R6.64] ;  /* 0x000000040603a981 */ /* 0x000ee2000c2e1900 */
[----:B-1----:R-:W-:-:S04]  /*01a0*/  IMAD.WIDE R4, R0, 0x4, R4 ;  /* 0x0000000400047825 */ /* 0x002fc800078e0204 */
[C---:B-----5:R-:W-:Y:S01]  /*01b0*/  IMAD.WIDE R8, R15.reuse, 0x4, R10 ;  /* 0x000000040f087825 */ /* 0x060fe200078e020a */
[----:B------:R1:W3:Y:S03]  /*01c0*/  @!P2 LDG.E R2, desc[UR4][R4.64] ;  /* 0x000000040402a981 */ /* 0x0002e6000c1e1900 */
[----:B0-----:R-:W-:Y:S01]  /*01d0*/  IMAD.WIDE R10, R15, 0x4, R12 ;  /* 0x000000040f0a7825 */ /* 0x001fe200078e020c */
[----:B------:R-:W-:-:S06]  /*01e0*/  CS2R R12, SRZ ;  /* 0x00000000000c7805 */ /* 0x000fcc000001ff00 */
[----:B------:R-:W4:Y:S01]  /*01f0*/  @!P2 LDG.E.EL R12, desc[UR4][R8.64] ;  /* 0x00000004080ca981 */ /* 0x000f22000c2e1900 */
[----:B-1----:R-:W0:Y:S03]  /*0200*/  LDC.64 R4, c[0x0][0x238] ;  /* 0x00008e00ff047b82 */ /* 0x002e260000000a00 */
[----:B------:R-:W4:Y:S01]  /*0210*/  @!P2 LDG.E.EL R13, desc[UR4][R10.64] ;  /* 0x000000040a0da981 */ /* 0x000f22000c2e1900 */
[----:B------:R-:W-:Y:S01]  /*0220*/  MOV R6, 0x3e800000 ;  /* 0x3e80000000067802 */ /* 0x000fe20000000f00 */
[----:B--2---:R-:W-:-:S04]  /*0230*/  FADD R14, R14, 9.9999997473787516356e-06 ;  /* 0x3727c5ac0e0e7421 */ /* 0x004fc80000000000 */
[----:B------:R-:W1:Y:S02]  /*0240*/  MUFU.SQRT R15, R14 ;  /* 0x0000000e000f7308 */ /* 0x000e640000002000 */
[C---:B-1----:R-:W-:Y:S02]  /*0250*/  FSETP.GT.AND P0, PT, R15.reuse, 8.50705917302346158658e+37, PT ;  /* 0x7e8000000f00780b */ /* 0x042fe40003f04000 */
[----:B------:R-:W-:-:S11]  /*0260*/  FSETP.GEU.AND P1, PT, R15, 1.175494350822287508e-38, PT ;  /* 0x008000000f00780b */ /* 0x000fd60003f2e000 */
[----:B------:R-:W-:-:S04]  /*0270*/  @P0 FMUL R15, R15, 0.25 ;  /* 0x3e8000000f0f0820 */ /* 0x000fc80000400000 */
[----:B------:R-:W-:-:S06]  /*0280*/  @!P1 FMUL R15, R15, 16777216 ;  /* 0x4b8000000f0f9820 */ /* 0x000fcc0000400000 */
[----:B------:R-:W1:Y:S01]  /*0290*/  MUFU.RCP R15, R15 ;  /* 0x0000000f000f7308 */ /* 0x000e620000001000 */
[----:B------:R-:W-:Y:S01]  /*02a0*/  FSEL R6, R6, 1, P0 ;  /* 0x3f80000006067808 */ /* 0x000fe20000000000 */
[----:B---3--:R-:W-:-:S04]  /*02b0*/  FADD R2, -R3, R2 ;  /* 0x0000000203027221 */ /* 0x008fc80000000100 */
[----:B------:R-:W-:-:S04]  /*02c0*/  @!P1 FMUL R6, R6, 16777216 ;  /* 0x4b80000006069820 */ /* 0x000fc80000400000 */
[----:B-1----:R-:W-:-:S04]  /*02d0*/  FMUL R3, R15, R6 ;  /* 0x000000060f037220 */ /* 0x002fc80000400000 */
[----:B------:R-:W-:Y:S01]  /*02e0*/  FMUL R6, R2, R3 ;  /* 0x0000000302067220 */ /* 0x000fe20000400000 */
[----:B0-----:R-:W-:-:S04]  /*02f0*/  IMAD.WIDE R2, R0, 0x4, R4 ;  /* 0x0000000400027825 */ /* 0x001fc800078e0204 */
[----:B----4-:R-:W-:Y:S01]  /*0300*/  FFMA R13, R6, R12, R13 ;  /* 0x0000000c060d7223 */ /* 0x010fe2000000000d */
[----:B------:R-:W-:Y:S06]  /*0310*/  @P2 EXIT ;  /* 0x000000000000294d */ /* 0x000fec0003800000 */
[----:B------:R-:W-:Y:S01]  /*0320*/  STG.E desc[UR4][R2.64], R13 ;  /* 0x0000000d02007986 */ /* 0x000fe2000c101904 */
[----:B------:R-:W-:Y:S05]  /*0330*/  EXIT ;  /* 0x000000000000794d */ /* 0x000fea0003800000 */
.L_x_0:
[----:B------:R-:W-:-:S00]  /*0340*/  BRA `(.L_x_0) ;  /* 0xfffffffc00fc7947 */ /* 0x000fc0000383ffff */
[----:B------:R-:W-:-:S00]  /*0350*/  NOP ;  /* 0x0000000000007918 */ /* 0x000fc00000000000 */
        /* <DEDUP_REMOVED lines=10> */
.L_x_1:


//--------------------- .nv.global.init           --------------------------
	.section	.nv.global.init,"aw",@progbits
.nv.global.init:
	.type		_$_str,@object
	.size		_$_str,(_$_str_$_2 - _$_str)
_$_str:
        /*0000*/ 	.byte	0x5f, 0x5f, 0x43, 0x55, 0x44, 0x41, 0x5f, 0x46, 0x54, 0x5a, 0x00
	.type		_$_str_$_2,@object
	.size		_$_str_$_2,(.L_1 - _$_str_$_2)
_$_str_$_2:
        /*000b*/ 	.byte	0x5f, 0x5f, 0x43, 0x55, 0x44, 0x41, 0x5f, 0x50, 0x52, 0x45, 0x43, 0x5f, 0x53, 0x51, 0x52, 0x54
        /*001b*/ 	.byte	0x00
.L_1:


//--------------------- .nv.constant0.triton_poi_fused__native_batch_norm_legit_no_training_25 --------------------------
	.section	.nv.constant0.triton_poi_fused__native_batch_norm_legit_no_training_25,"a",@progbits
	.sectionflags	@""
	.align	4
.nv.constant0.triton_poi_fused__native_batch_norm_legit_no_training_25:
	.zero		580
